	.headerflags	@"EF_CUDA_TEXMODE_UNIFIED EF_CUDA_64BIT_ADDRESS EF_CUDA_ACCELERATORS EF_CUDA_SM90 EF_CUDA_VIRTUAL_SM(EF_CUDA_SM90)"
	.elftype	@"ET_EXEC"


//--------------------- .nv.info                  --------------------------
	.section	.nv.info,"",@"SHT_CUDA_INFO"
	.align	4


	//----- nvinfo : EIATTR_REGCOUNT
	.align		4
        /*0000*/ 	.byte	0x04, 0x2f
        /*0002*/ 	.short	(.L_3 - .L_2)
	.align		4
.L_2:
        /*0004*/ 	.word	index@(triton_poi_fused__native_batch_norm_legit_no_training_clone_elu_8)
        /*0008*/ 	.word	0x00000013


	//----- nvinfo : EIATTR_MIN_STACK_SIZE
	.align		4
.L_3:
        /*000c*/ 	.byte	0x04, 0x12
        /*000e*/ 	.short	(.L_5 - .L_4)
	.align		4
.L_4:
        /*0010*/ 	.word	index@(triton_poi_fused__native_batch_norm_legit_no_training_clone_elu_8)
        /*0014*/ 	.word	0x00000000


	//----- nvinfo : EIATTR_FRAME_SIZE
	.align		4
.L_5:
        /*0018*/ 	.byte	0x04, 0x11
        /*001a*/ 	.short	(.L_7 - .L_6)
	.align		4
.L_6:
        /*001c*/ 	.word	index@(triton_poi_fused__native_batch_norm_legit_no_training_clone_elu_8)
        /*0020*/ 	.word	0x00000000


	//----- nvinfo : EIATTR_MIN_STACK_SIZE
	.align		4
.L_7:
        /*0024*/ 	.byte	0x04, 0x12
        /*0026*/ 	.short	(.L_9 - .L_8)
	.align		4
.L_8:
        /*0028*/ 	.word	index@(triton_poi_fused__native_batch_norm_legit_no_training_clone_elu_8)
        /*002c*/ 	.word	0x00000000
.L_9:


//--------------------- .nv.info.triton_poi_fused__native_batch_norm_legit_no_training_clone_elu_8 --------------------------
	.section	.nv.info.triton_poi_fused__native_batch_norm_legit_no_training_clone_elu_8,"",@"SHT_CUDA_INFO"
	.sectionflags	@""
	.align	4


	//----- nvinfo : EIATTR_CUDA_API_VERSION
	.align		4
        /*0000*/ 	.byte	0x04, 0x37
        /*0002*/ 	.short	(.L_11 - .L_10)
.L_10:
        /*0004*/ 	.word	0x0000007c


	//----- nvinfo : EIATTR_KPARAM_INFO
	.align		4
.L_11:
        /*0008*/ 	.byte	0x04, 0x17
        /*000a*/ 	.short	(.L_13 - .L_12)
.L_12:
        /*000c*/ 	.word	0x00000000
        /*0010*/ 	.short	0x0006
        /*0012*/ 	.short	0x0030
        /*0014*/ 	.byte	0x00, 0xf0, 0x11, 0x00


	//----- nvinfo : EIATTR_KPARAM_INFO
	.align		4
.L_13:
        /*0018*/ 	.byte	0x04, 0x17
        /*001a*/ 	.short	(.L_15 - .L_14)
.L_14:
        /*001c*/ 	.word	0x00000000
        /*0020*/ 	.short	0x0005
        /*0022*/ 	.short	0x0028
        /*0024*/ 	.byte	0x00, 0xf4, 0x21, 0x00


	//----- nvinfo : EIATTR_KPARAM_INFO
	.align		4
.L_15:
        /*0028*/ 	.byte	0x04, 0x17
        /*002a*/ 	.short	(.L_17 - .L_16)
.L_16:
        /*002c*/ 	.word	0x00000000
        /*0030*/ 	.short	0x0004
        /*0032*/ 	.short	0x0020
        /*0034*/ 	.byte	0x00, 0xf4, 0x21, 0x00


	//----- nvinfo : EIATTR_KPARAM_INFO
	.align		4
.L_17:
        /*0038*/ 	.byte	0x04, 0x17
        /*003a*/ 	.short	(.L_19 - .L_18)
.L_18:
        /*003c*/ 	.word	0x00000000
        /*0040*/ 	.short	0x0003
        /*0042*/ 	.short	0x0018
        /*0044*/ 	.byte	0x00, 0xf4, 0x21, 0x00


	//----- nvinfo : EIATTR_KPARAM_INFO
	.align		4
.L_19:
        /*0048*/ 	.byte	0x04, 0x17
        /*004a*/ 	.short	(.L_21 - .L_20)
.L_20:
        /*004c*/ 	.word	0x00000000
        /*0050*/ 	.short	0x0002
        /*0052*/ 	.short	0x0010
        /*0054*/ 	.byte	0x00, 0xf4, 0x21, 0x00


	//----- nvinfo : EIATTR_KPARAM_INFO
	.align		4
.L_21:
        /*0058*/ 	.byte	0x04, 0x17
        /*005a*/ 	.short	(.L_23 - .L_22)
.L_22:
        /*005c*/ 	.word	0x00000000
        /*0060*/ 	.short	0x0001
        /*0062*/ 	.short	0x0008
        /*0064*/ 	.byte	0x00, 0xf4, 0x21, 0x00


	//----- nvinfo : EIATTR_KPARAM_INFO
	.align		4
.L_23:
        /*0068*/ 	.byte	0x04, 0x17
        /*006a*/ 	.short	(.L_25 - .L_24)
.L_24:
        /*006c*/ 	.word	0x00000000
        /*0070*/ 	.short	0x0000
        /*0072*/ 	.short	0x0000
        /*0074*/ 	.byte	0x00, 0xf4, 0x21, 0x00


	//----- nvinfo : EIATTR_SPARSE_MMA_MASK
	.align		4
.L_25:
        /*0078*/ 	.byte	0x03, 0x50
        /*007a*/ 	.short	0x0000


	//----- nvinfo : EIATTR_MAXREG_COUNT
	.align		4
        /*007c*/ 	.byte	0x03, 0x1b
        /*007e*/ 	.short	0x00ff


	//----- nvinfo : EIATTR_EXIT_INSTR_OFFSETS
	.align		4
        /*0080*/ 	.byte	0x04, 0x1c
        /*0082*/ 	.short	(.L_27 - .L_26)


	//   ....[0]....
.L_26:
        /*0084*/ 	.word	0x00000700


	//----- nvinfo : EIATTR_REQNTID
	.align		4
.L_27:
        /*0088*/ 	.byte	0x04, 0x10
        /*008a*/ 	.short	(.L_29 - .L_28)
.L_28:
        /*008c*/ 	.word	0x00000080
        /*0090*/ 	.word	0x00000001
        /*0094*/ 	.word	0x00000001


	//----- nvinfo : EIATTR_CBANK_PARAM_SIZE
	.align		4
.L_29:
        /*0098*/ 	.byte	0x03, 0x19
        /*009a*/ 	.short	0x0034


	//----- nvinfo : EIATTR_PARAM_CBANK
	.align		4
        /*009c*/ 	.byte	0x04, 0x0a
        /*009e*/ 	.short	(.L_31 - .L_30)
	.align		4
.L_30:
        /*00a0*/ 	.word	index@(.nv.constant0.triton_poi_fused__native_batch_norm_legit_no_training_clone_elu_8)
        /*00a4*/ 	.short	0x0210
        /*00a6*/ 	.short	0x0034


	//----- nvinfo : EIATTR_SW_WAR
	.align		4
.L_31:
        /*00a8*/ 	.byte	0x04, 0x36
        /*00aa*/ 	.short	(.L_33 - .L_32)
.L_32:
        /*00ac*/ 	.word	0x00000008
.L_33:


//--------------------- .nv.callgraph             --------------------------
	.section	.nv.callgraph,"",@"SHT_CUDA_CALLGRAPH"
	.align	4
	.sectionentsize	8
	.align		4
        /*0000*/ 	.word	0x00000000
	.align		4
        /*0004*/ 	.word	0xffffffff
	.align		4
        /*0008*/ 	.word	0x00000000
	.align		4
        /*000c*/ 	.word	0xfffffffe
	.align		4
        /*0010*/ 	.word	0x00000000
	.align		4
        /*0014*/ 	.word	0xfffffffd
	.align		4
        /*0018*/ 	.word	0x00000000
	.align		4
        /*001c*/ 	.word	0xfffffffc


//--------------------- .nv.constant4             --------------------------
	.section	.nv.constant4,"a",@progbits
	.align	8
	.align		8
.nv.constant4:
        /*0000*/ 	.dword	_$_str
	.align		8
        /*0008*/ 	.dword	_$_str_$_2


//--------------------- .text.triton_poi_fused__native_batch_norm_legit_no_training_clone_elu_8 --------------------------
	.section	.text.triton_poi_fused__native_batch_norm_legit_no_training_clone_elu_8,"ax",@progbits
	.align	128
        .global         triton_poi_fused__native_batch_norm_legit_no_training_clone_elu_8
        .type           triton_poi_fused__native_batch_norm_legit_no_training_clone_elu_8,@function
        .size           triton_poi_fused__native_batch_norm_legit_no_training_clone_elu_8,(.L_x_1 - triton_poi_fused__native_batch_norm_legit_no_training_clone_elu_8)
        .other          triton_poi_fused__native_batch_norm_legit_no_training_clone_elu_8,@"STO_CUDA_ENTRY STV_DEFAULT"
triton_poi_fused__native_batch_norm_legit_no_training_clone_elu_8:
.text.triton_poi_fused__native_batch_norm_legit_no_training_clone_elu_8:
[----:B------:R-:W-:Y:S01]  /*0000*/  LDC R1, c[0x0][0x28] ;  /* 0x00000a00ff017b82 */ /* 0x000fe20000000800 */
[----:B------:R-:W1:Y:S07]  /*0010*/  S2R R0, SR_TID.X ;  /* 0x0000000000007919 */ /* 0x000e6e0000002100 */
[----:B------:R-:W2:Y:S01]  /*0020*/  LDC.64 R10, c[0x0][0x228] ;  /* 0x00008a00ff0a7b82 */ /* 0x000ea20000000a00 */
[----:B------:R-:W-:Y:S01]  /*0030*/  ULDC.64 UR4, c[0x0][0x208] ;  /* 0x0000820000047ab9 */ /* 0x000fe20000000a00 */
[----:B------:R-:W3:Y:S06]  /*0040*/  S2R R5, SR_CTAID.X ;  /* 0x0000000000057919 */ /* 0x000eec0000002500 */
[----:B------:R-:W4:Y:S08]  /*0050*/  LDC.64 R12, c[0x0][0x220] ;  /* 0x00008800ff0c7b82 */ /* 0x000f300000000a00 */
[----:B------:R-:W5:Y:S01]  /*0060*/  LDC.64 R6, c[0x0][0x218] ;  /* 0x00008600ff067b82 */ /* 0x000f620000000a00 */
[----:B-1----:R-:W-:-:S02]  /*0070*/  SHF.L.U32 R0, R0, 0x1, RZ ;  /* 0x0000000100007819 */ /* 0x002fc400000006ff */
[----:B---3--:R-:W-:Y:S02]  /*0080*/  SHF.R.S32.HI R3, RZ, 0x17, R5 ;  /* 0x00000017ff037819 */ /* 0x008fe40000011405 */
[----:B------:R-:W-:Y:S02]  /*0090*/  LOP3.LUT R0, R0, 0xfe, RZ, 0xc0, !PT ;  /* 0x000000fe00007812 */ /* 0x000fe400078ec0ff */
[----:B------:R-:W-:Y:S02]  /*00a0*/  SGXT R3, R3, 0x1 ;  /* 0x000000010303781a */ /* 0x000fe40000000200 */
[----:B------:R-:W-:Y:S02]  /*00b0*/  LEA R0, R5, R0, 0x8 ;  /* 0x0000000005007211 */ /* 0x000fe400078e40ff */
[----:B------:R-:W1:Y:S02]  /*00c0*/  LDC.64 R4, c[0x0][0x230] ;  /* 0x00008c00ff047b82 */ /* 0x000e640000000a00 */
[----:B------:R-:W-:-:S04]  /*00d0*/  LEA.HI R3, R3, R0, RZ, 0x6 ;  /* 0x0000000003037211 */ /* 0x000fc800078f30ff */
[--C-:B------:R-:W-:Y:S02]  /*00e0*/  SHF.R.S32.HI R9, RZ, 0x6, R3.reuse ;  /* 0x00000006ff097819 */ /* 0x100fe40000011403 */
[----:B------:R-:W-:-:S04]  /*00f0*/  SHF.R.S32.HI R2, RZ, 0x1f, R3 ;  /* 0x0000001fff027819 */ /* 0x000fc80000011403 */
[----:B------:R-:W-:-:S04]  /*0100*/  LEA.HI R2, R2, R9, RZ, 0x8 ;  /* 0x0000000902027211 */ /* 0x000fc800078f40ff */
[----:B------:R-:W-:-:S04]  /*0110*/  LOP3.LUT R2, R2, 0xffffff00, RZ, 0xc0, !PT ;  /* 0xffffff0002027812 */ /* 0x000fc800078ec0ff */
[----:B------:R-:W-:-:S05]  /*0120*/  IADD3 R9, R9, -R2, RZ ;  /* 0x8000000209097210 */ /* 0x000fca0007ffe0ff */
[----:B--2---:R-:W-:-:S05]  /*0130*/  IMAD.WIDE R10, R9, 0x4, R10 ;  /* 0x00000004090a7825 */ /* 0x004fca00078e020a */
[----:B------:R4:W2:Y:S01]  /*0140*/  LDG.E.EL R8, desc[UR4][R10.64] ;  /* 0x000000040a087981 */ /* 0x0008a2000c2e1900 */
[----:B------:R-:W-:-:S04]  /*0150*/  SHF.R.S32.HI R3, RZ, 0x1f, R0 ;  /* 0x0000001fff037819 */ /* 0x000fc80000011400 */
[----:B------:R-:W-:Y:S02]  /*0160*/  LEA.HI R14, R3, R0, RZ, 0xe ;  /* 0x00000000030e7211 */ /* 0x000fe400078f70ff */
[----:B------:R-:W3:Y:S02]  /*0170*/  LDC.64 R2, c[0x0][0x238] ;  /* 0x00008e00ff027b82 */ /* 0x000ee40000000a00 */
[----:B------:R-:W-:Y:S01]  /*0180*/  LOP3.LUT R15, R14, 0xffffc000, RZ, 0xc0, !PT ;  /* 0xffffc0000e0f7812 */ /* 0x000fe200078ec0ff */
[C---:B----4-:R-:W-:Y:S01]  /*0190*/  IMAD.WIDE R10, R9.reuse, 0x4, R12 ;  /* 0x00000004090a7825 */ /* 0x050fe200078e020c */
[----:B------:R-:W-:Y:S02]  /*01a0*/  SHF.R.S32.HI R14, RZ, 0xe, R14 ;  /* 0x0000000eff0e7819 */ /* 0x000fe4000001140e */
[----:B------:R-:W-:Y:S01]  /*01b0*/  IADD3 R15, R0, -R15, RZ ;  /* 0x8000000f000f7210 */ /* 0x000fe20007ffe0ff */
[----:B-1----:R-:W-:Y:S02]  /*01c0*/  IMAD.WIDE R4, R9, 0x4, R4 ;  /* 0x0000000409047825 */ /* 0x002fe400078e0204 */
[----:B------:R-:W4:Y:S02]  /*01d0*/  LDG.E.EL R10, desc[UR4][R10.64] ;  /* 0x000000040a0a7981 */ /* 0x000f24000c2e1900 */
[----:B------:R-:W-:-:S02]  /*01e0*/  IMAD R14, R14, 0xc000, R15 ;  /* 0x0000c0000e0e7824 */ /* 0x000fc400078e020f */
[----:B------:R-:W4:Y:S03]  /*01f0*/  LDG.E.EL R4, desc[UR4][R4.64] ;  /* 0x0000000404047981 */ /* 0x000f26000c2e1900 */
[----:B------:R-:W-:-:S05]  /*0200*/  IADD3 R15, R14, 0x8000, RZ ;  /* 0x000080000e0f7810 */ /* 0x000fca0007ffe0ff */
[----:B-----5:R-:W-:-:S04]  /*0210*/  IMAD.WIDE R6, R15, 0x4, R6 ;  /* 0x000000040f067825 */ /* 0x020fc800078e0206 */
[----:B---3--:R-:W-:Y:S02]  /*0220*/  IMAD.WIDE R2, R9, 0x4, R2 ;  /* 0x0000000409027825 */ /* 0x008fe400078e0202 */
[----:B------:R-:W4:Y:S04]  /*0230*/  LDG.E.64 R6, desc[UR4][R6.64] ;  /* 0x0000000406067981 */ /* 0x000f28000c1e1b00 */
[----:B------:R1:W3:Y:S01]  /*0240*/  LDG.E.EL R3, desc[UR4][R2.64] ;  /* 0x0000000402037981 */ /* 0x0002e2000c2e1900 */
[----:B------:R-:W-:Y:S01]  /*0250*/  HFMA2.MMA R12, -RZ, RZ, 1.625, 0 ;  /* 0x3e800000ff0c7435 */ /* 0x000fe200000001ff */
[----:B--2---:R-:W-:-:S04]  /*0260*/  FADD R8, R8, 9.9999997473787516356e-05 ;  /* 0x38d1b71708087421 */ /* 0x004fc80000000000 */
[----:B------:R-:W2:Y:S02]  /*0270*/  MUFU.SQRT R9, R8 ;  /* 0x0000000800097308 */ /* 0x000ea40000002000 */
[C---:B--2---:R-:W-:Y:S02]  /*0280*/  FSETP.GT.AND P0, PT, R9.reuse, 8.50705917302346158658e+37, PT ;  /* 0x7e8000000900780b */ /* 0x044fe40003f04000 */
[----:B------:R-:W-:-:S11]  /*0290*/  FSETP.GEU.AND P1, PT, R9, 1.175494350822287508e-38, PT ;  /* 0x008000000900780b */ /* 0x000fd60003f2e000 */
[----:B------:R-:W-:-:S04]  /*02a0*/  @P0 FMUL R9, R9, 0.25 ;  /* 0x3e80000009090820 */ /* 0x000fc80000400000 */
[----:B------:R-:W-:-:S06]  /*02b0*/  @!P1 FMUL R9, R9, 16777216 ;  /* 0x4b80000009099820 */ /* 0x000fcc0000400000 */
[----:B------:R-:W2:Y:S01]  /*02c0*/  MUFU.RCP R9, R9 ;  /* 0x0000000900097308 */ /* 0x000ea20000001000 */
[----:B------:R-:W-:Y:S01]  /*02d0*/  FSEL R12, R12, 1, P0 ;  /* 0x3f8000000c0c7808 */ /* 0x000fe20000000000 */
[----:B----4-:R-:W-:-:S04]  /*02e0*/  FADD R6, R6, -R10 ;  /* 0x8000000a06067221 */ /* 0x010fc80000000000 */
[----:B------:R-:W-:Y:S01]  /*02f0*/  @!P1 FMUL R12, R12, 16777216 ;  /* 0x4b8000000c0c9820 */ /* 0x000fe20000400000 */
[----:B------:R-:W-:-:S03]  /*0300*/  FADD R7, R7, -R10 ;  /* 0x8000000a07077221 */ /* 0x000fc60000000000 */
[----:B--2---:R-:W-:-:S04]  /*0310*/  FMUL R12, R9, R12 ;  /* 0x0000000c090c7220 */ /* 0x004fc80000400000 */
[-C--:B-1----:R-:W-:Y:S01]  /*0320*/  FMUL R2, R6, R12.reuse ;  /* 0x0000000c06027220 */ /* 0x082fe20000400000 */
[----:B------:R-:W-:-:S03]  /*0330*/  FMUL R12, R7, R12 ;  /* 0x0000000c070c7220 */ /* 0x000fc60000400000 */
[C-C-:B---3--:R-:W-:Y:S01]  /*0340*/  FFMA R2, R4.reuse, R2, R3.reuse ;  /* 0x0000000204027223 */ /* 0x148fe20000000003 */
[----:B------:R-:W-:-:S03]  /*0350*/  FFMA R3, R4, R12, R3 ;  /* 0x0000000c04037223 */ /* 0x000fc60000000003 */
[----:B------:R-:W-:Y:S01]  /*0360*/  FMUL R5, R2, 1.4426950216293334961 ;  /* 0x3fb8aa3b02057820 */ /* 0x000fe20000400000 */
[----:B------:R-:W-:-:S05]  /*0370*/  FMUL R6, R3, 1.4426950216293334961 ;  /* 0x3fb8aa3b03067820 */ /* 0x000fca0000400000 */
[----:B------:R-:W1:Y:S01]  /*0380*/  FRND R5, R5 ;  /* 0x0000000500057307 */ /* 0x000e620000201000 */
[----:B------:R-:W-:Y:S01]  /*0390*/  FADD.FTZ R4, |R2|, -RZ ;  /* 0x800000ff02047221 */ /* 0x000fe20000010200 */
[----:B------:R-:W-:-:S06]  /*03a0*/  FADD.FTZ R7, |R3|, -RZ ;  /* 0x800000ff03077221 */ /* 0x000fcc0000010200 */
[----:B------:R-:W2:Y:S01]  /*03b0*/  FRND R6, R6 ;  /* 0x0000000600067307 */ /* 0x000ea20000201000 */
[----:B------:R-:W-:Y:S02]  /*03c0*/  FSETP.GEU.AND P0, PT, R4, 0.40999999642372131348, PT ;  /* 0x3ed1eb850400780b */ /* 0x000fe40003f0e000 */
[----:B------:R-:W-:Y:S02]  /*03d0*/  FSETP.GEU.AND P1, PT, R7, 0.40999999642372131348, PT ;  /* 0x3ed1eb850700780b */ /* 0x000fe40003f2e000 */
[----:B-1----:R-:W-:Y:S02]  /*03e0*/  FSEL R7, R5, RZ, P0 ;  /* 0x000000ff05077208 */ /* 0x002fe40000000000 */
[----:B--2---:R-:W-:-:S03]  /*03f0*/  FSEL R8, R6, RZ, P1 ;  /* 0x000000ff06087208 */ /* 0x004fc60000800000 */
[C---:B------:R-:W-:Y:S01]  /*0400*/  FFMA.FTZ R10, -R7.reuse, 0.693145751953125, R2 ;  /* 0x3f317200070a7823 */ /* 0x040fe20000010102 */
[C---:B------:R-:W-:Y:S01]  /*0410*/  FSETP.NEU.AND P4, PT, R7.reuse, 128, PT ;  /* 0x430000000700780b */ /* 0x040fe20003f8d000 */
[C---:B------:R-:W-:Y:S01]  /*0420*/  FFMA.FTZ R5, -R8.reuse, 0.693145751953125, R3 ;  /* 0x3f31720008057823 */ /* 0x040fe20000010103 */
[----:B------:R-:W-:Y:S01]  /*0430*/  MOV R9, 0x3ab5ebe6 ;  /* 0x3ab5ebe600097802 */ /* 0x000fe20000000f00 */
[C---:B------:R-:W-:Y:S02]  /*0440*/  FFMA.FTZ R10, -R7.reuse, 1.428606765330187045e-06, R10 ;  /* 0x35bfbe8e070a7823 */ /* 0x040fe4000001010a */
[----:B------:R-:W-:Y:S01]  /*0450*/  FFMA.FTZ R6, -R8, 1.428606765330187045e-06, R5 ;  /* 0x35bfbe8e08067823 */ /* 0x000fe20000010105 */
[----:B------:R-:W-:Y:S01]  /*0460*/  FSEL R4, R7, 127, P4 ;  /* 0x42fe000007047808 */ /* 0x000fe20002000000 */
[-C--:B------:R-:W-:Y:S01]  /*0470*/  FFMA.FTZ R7, R10, R9.reuse, 0.0083824126049876213074 ;  /* 0x3c0956630a077423 */ /* 0x080fe20000010009 */
[----:B------:R-:W-:Y:S01]  /*0480*/  FSETP.NEU.AND P2, PT, R8, 128, PT ;  /* 0x430000000800780b */ /* 0x000fe20003f4d000 */
[----:B------:R-:W-:-:S02]  /*0490*/  FFMA.FTZ R9, R6, R9, 0.0083824126049876213074 ;  /* 0x3c09566306097423 */ /* 0x000fc40000010009 */
[----:B------:R-:W-:Y:S01]  /*04a0*/  FFMA.FTZ R7, R10, R7, 0.041667830199003219604 ;  /* 0x3d2aabe30a077423 */ /* 0x000fe20000010007 */
[----:B------:R-:W-:Y:S01]  /*04b0*/  FSEL R8, R8, 127, P2 ;  /* 0x42fe000008087808 */ /* 0x000fe20001000000 */
[----:B------:R-:W-:Y:S01]  /*04c0*/  FFMA.FTZ R11, R6, R9, 0.041667830199003219604 ;  /* 0x3d2aabe3060b7423 */ /* 0x000fe20000010009 */
[----:B------:R-:W1:Y:S01]  /*04d0*/  MUFU.EX2 R5, R4 ;  /* 0x0000000400057308 */ /* 0x000e620000000800 */
[----:B------:R-:W-:Y:S02]  /*04e0*/  FFMA.FTZ R7, R10, R7, 0.16666397452354431152 ;  /* 0x3e2aa9f60a077423 */ /* 0x000fe40000010007 */
[----:B------:R-:W-:-:S05]  /*04f0*/  FFMA.FTZ R11, R6, R11, 0.16666397452354431152 ;  /* 0x3e2aa9f6060b7423 */ /* 0x000fca000001000b */
[----:B------:R-:W2:Y:S01]  /*0500*/  MUFU.EX2 R9, R8 ;  /* 0x0000000800097308 */ /* 0x000ea20000000800 */
[----:B------:R-:W-:Y:S01]  /*0510*/  FFMA.FTZ R7, R10, R7, 0.49999994039535522461 ;  /* 0x3efffffe0a077423 */ /* 0x000fe20000010007 */
[----:B------:R-:W-:-:S03]  /*0520*/  FFMA.FTZ R11, R6, R11, 0.49999994039535522461 ;  /* 0x3efffffe060b7423 */ /* 0x000fc6000001000b */
[----:B------:R-:W-:Y:S01]  /*0530*/  FMUL R7, R10, R7 ;  /* 0x000000070a077220 */ /* 0x000fe20000400000 */
[----:B------:R-:W-:-:S03]  /*0540*/  FMUL R11, R6, R11 ;  /* 0x0000000b060b7220 */ /* 0x000fc60000400000 */
[----:B------:R-:W-:Y:S01]  /*0550*/  FFMA.FTZ R10, R10, R7, R10 ;  /* 0x000000070a0a7223 */ /* 0x000fe2000001000a */
[----:B------:R-:W-:Y:S02]  /*0560*/  FFMA.FTZ R14, R6, R11, R6 ;  /* 0x0000000b060e7223 */ /* 0x000fe40000010006 */
[----:B------:R-:W3:Y:S01]  /*0570*/  LDC.64 R6, c[0x0][0x210] ;  /* 0x00008400ff067b82 */ /* 0x000ee20000000a00 */
[----:B-1----:R-:W-:Y:S01]  /*0580*/  FADD R12, R5, -1 ;  /* 0xbf800000050c7421 */ /* 0x002fe20000000000 */
[----:B--2---:R-:W-:Y:S01]  /*0590*/  FADD R16, R9, -1 ;  /* 0xbf80000009107421 */ /* 0x004fe20000000000 */
[----:B------:R-:W-:Y:S02]  /*05a0*/  FSETP.NEU.AND P1, PT, R2, RZ, PT ;  /* 0x000000ff0200720b */ /* 0x000fe40003f2d000 */
[----:B------:R-:W-:Y:S01]  /*05b0*/  FFMA.FTZ R5, R5, R10, R12 ;  /* 0x0000000a05057223 */ /* 0x000fe2000001000c */
[----:B------:R-:W-:Y:S01]  /*05c0*/  FSETP.NEU.AND P0, PT, R3, RZ, PT ;  /* 0x000000ff0300720b */ /* 0x000fe20003f0d000 */
[----:B------:R-:W-:Y:S01]  /*05d0*/  FFMA.FTZ R9, R9, R14, R16 ;  /* 0x0000000e09097223 */ /* 0x000fe20000010010 */
[----:B------:R-:W-:Y:S01]  /*05e0*/  FSETP.GT.AND P3, PT, R8, 128, PT ;  /* 0x430000000800780b */ /* 0x000fe20003f64000 */
[----:B------:R-:W-:-:S02]  /*05f0*/  @!P4 FADD R5, R5, R5 ;  /* 0x000000050505c221 */ /* 0x000fc40000000000 */
[----:B------:R-:W-:Y:S01]  /*0600*/  @!P2 FADD R9, R9, R9 ;  /* 0x000000090909a221 */ /* 0x000fe20000000000 */
[----:B------:R-:W-:Y:S02]  /*0610*/  FSETP.GT.AND P4, PT, R4, 128, PT ;  /* 0x430000000400780b */ /* 0x000fe40003f84000 */
[----:B------:R-:W-:Y:S02]  /*0620*/  FSETP.GEU.AND P2, PT, R8, -25, PT ;  /* 0xc1c800000800780b */ /* 0x000fe40003f4e000 */
[----:B------:R-:W-:Y:S02]  /*0630*/  FSEL R8, R9, +INF , !P3 ;  /* 0x7f80000009087808 */ /* 0x000fe40005800000 */
[----:B------:R-:W-:Y:S02]  /*0640*/  FSETP.GEU.AND P3, PT, R4, -25, PT ;  /* 0xc1c800000400780b */ /* 0x000fe40003f6e000 */
[----:B------:R-:W-:Y:S01]  /*0650*/  FSEL R5, R5, +INF , !P4 ;  /* 0x7f80000005057808 */ /* 0x000fe20006000000 */
[----:B------:R-:W-:Y:S01]  /*0660*/  FADD R9, R2, R2 ;  /* 0x0000000202097221 */ /* 0x000fe20000000000 */
[----:B------:R-:W-:Y:S01]  /*0670*/  FSEL R8, R8, -1, P2 ;  /* 0xbf80000008087808 */ /* 0x000fe20001000000 */
[----:B------:R-:W-:Y:S01]  /*0680*/  @!P0 FADD R8, R3, R3 ;  /* 0x0000000303088221 */ /* 0x000fe20000000000 */
[----:B------:R-:W-:-:S02]  /*0690*/  @P1 FSEL R9, R5, -1, P3 ;  /* 0xbf80000005091808 */ /* 0x000fc40001800000 */
[----:B------:R-:W-:Y:S02]  /*06a0*/  FSETP.GT.AND P1, PT, R2, RZ, PT ;  /* 0x000000ff0200720b */ /* 0x000fe40003f24000 */
[C---:B------:R-:W-:Y:S01]  /*06b0*/  FSETP.GT.AND P0, PT, R3.reuse, RZ, PT ;  /* 0x000000ff0300720b */ /* 0x040fe20003f04000 */
[----:B---3--:R-:W-:Y:S01]  /*06c0*/  IMAD.WIDE R6, R0, 0x4, R6 ;  /* 0x0000000400067825 */ /* 0x008fe200078e0206 */
[----:B------:R-:W-:Y:S02]  /*06d0*/  FSEL R2, R2, R9, P1 ;  /* 0x0000000902027208 */ /* 0x000fe40000800000 */
[----:B------:R-:W-:-:S05]  /*06e0*/  FSEL R3, R3, R8, P0 ;  /* 0x0000000803037208 */ /* 0x000fca0000000000 */
[----:B------:R-:W-:Y:S01]  /*06f0*/  STG.E.64 desc[UR4][R6.64], R2 ;  /* 0x0000000206007986 */ /* 0x000fe2000c101b04 */
[----:B------:R-:W-:Y:S05]  /*0700*/  EXIT ;  /* 0x000000000000794d */ /* 0x000fea0003800000 */
.L_x_0:
[----:B------:R-:W-:-:S00]  /*0710*/  BRA `(.L_x_0) ;  /* 0xfffffffc00fc7947 */ /* 0x000fc0000383ffff */
[----:B------:R-:W-:-:S00]  /*0720*/  NOP ;  /* 0x0000000000007918 */ /* 0x000fc00000000000 */
        /* <DEDUP_REMOVED lines=13> */
.L_x_1:


//--------------------- .nv.global.init           --------------------------
	.section	.nv.global.init,"aw",@progbits
.nv.global.init:
	.type		_$_str,@object
	.size		_$_str,(_$_str_$_2 - _$_str)
_$_str:
        /*0000*/ 	.byte	0x5f, 0x5f, 0x43, 0x55, 0x44, 0x41, 0x5f, 0x46, 0x54, 0x5a, 0x00
	.type		_$_str_$_2,@object
	.size		_$_str_$_2,(.L_1 - _$_str_$_2)
_$_str_$_2:
        /*000b*/ 	.byte	0x5f, 0x5f, 0x43, 0x55, 0x44, 0x41, 0x5f, 0x50, 0x52, 0x45, 0x43, 0x5f, 0x53, 0x51, 0x52, 0x54
        /*001b*/ 	.byte	0x00
.L_1:


//--------------------- .nv.constant0.triton_poi_fused__native_batch_norm_legit_no_training_clone_elu_8 --------------------------
	.section	.nv.constant0.triton_poi_fused__native_batch_norm_legit_no_training_clone_elu_8,"a",@progbits
	.sectionflags	@""
	.align	4
.nv.constant0.triton_poi_fused__native_batch_norm_legit_no_training_clone_elu_8:
	.zero		580
